//
// Generated by NVIDIA NVVM Compiler
//
// Compiler Build ID: CL-36424714
// Cuda compilation tools, release 13.0, V13.0.88
// Based on NVVM 20.0.0
//

.version 9.0
.target sm_100
.address_size 64

	// .globl	_Z13MatrixMulCUDAILi32EEv6MatrixS0_S0_
// _ZZ13MatrixMulCUDAILi32EEv6MatrixS0_S0_E4AsT1 has been demoted
// _ZZ13MatrixMulCUDAILi32EEv6MatrixS0_S0_E4BsT1 has been demoted
// _ZZ13MatrixMulCUDAILi32EEv6MatrixS0_S0_E4BsT2 has been demoted

.visible .entry _Z13MatrixMulCUDAILi32EEv6MatrixS0_S0_(
	.param .align 8 .b8 _Z13MatrixMulCUDAILi32EEv6MatrixS0_S0__param_0[24],
	.param .align 8 .b8 _Z13MatrixMulCUDAILi32EEv6MatrixS0_S0__param_1[24],
	.param .align 8 .b8 _Z13MatrixMulCUDAILi32EEv6MatrixS0_S0__param_2[24]
)
{
	.reg .pred 	%p<3>;
	.reg .b32 	%r<47>;
	.reg .b32 	%f<20>;
	.reg .b64 	%rd<18>;
	.reg .b64 	%fd<169>;
	// demoted variable
	.shared .align 8 .b8 _ZZ13MatrixMulCUDAILi32EEv6MatrixS0_S0_E4AsT1[8192];
	// demoted variable
	.shared .align 8 .b8 _ZZ13MatrixMulCUDAILi32EEv6MatrixS0_S0_E4BsT1[8192];
	// demoted variable
	.shared .align 8 .b8 _ZZ13MatrixMulCUDAILi32EEv6MatrixS0_S0_E4BsT2[8192];
	ld.param.u64 	%rd4, [_Z13MatrixMulCUDAILi32EEv6MatrixS0_S0__param_2+16];
	ld.param.u32 	%r2, [_Z13MatrixMulCUDAILi32EEv6MatrixS0_S0__param_1];
	ld.param.u32 	%r1, [_Z13MatrixMulCUDAILi32EEv6MatrixS0_S0__param_0];
	ld.param.u64 	%rd5, [_Z13MatrixMulCUDAILi32EEv6MatrixS0_S0__param_1+16];
	ld.param.u64 	%rd6, [_Z13MatrixMulCUDAILi32EEv6MatrixS0_S0__param_0+16];
	cvta.to.global.u64 	%rd1, %rd6;
	cvta.to.global.u64 	%rd2, %rd5;
	mov.u32 	%r28, %ctaid.x;
	mov.u32 	%r3, %ctaid.y;
	mov.u32 	%r4, %tid.x;
	mov.u32 	%r5, %tid.y;
	mul.lo.s32 	%r29, %r1, %r3;
	shl.b32 	%r46, %r29, 5;
	shl.b32 	%r7, %r28, 6;
	shl.b32 	%r8, %r2, 5;
	mad.lo.s32 	%r30, %r1, %r5, %r4;
	add.s32 	%r31, %r30, %r46;
	mul.wide.s32 	%rd7, %r31, 4;
	add.s64 	%rd8, %rd1, %rd7;
	ld.global.f32 	%f17, [%rd8];
	add.s32 	%r32, %r7, %r4;
	mad.lo.s32 	%r9, %r2, %r5, %r32;
	mul.wide.s32 	%rd9, %r9, 4;
	add.s64 	%rd10, %rd2, %rd9;
	ld.global.f32 	%f16, [%rd10];
	ld.global.f32 	%f15, [%rd10+128];
	bar.sync 	0;
	setp.lt.s32 	%p1, %r1, 1;
	mov.f32 	%f18, 0f00000000;
	mov.f32 	%f19, %f18;
	@%p1 bra 	$L__BB0_4;
	shl.b32 	%r33, %r5, 8;
	mov.u32 	%r34, _ZZ13MatrixMulCUDAILi32EEv6MatrixS0_S0_E4AsT1;
	add.s32 	%r10, %r34, %r33;
	shl.b32 	%r35, %r4, 3;
	add.s32 	%r11, %r10, %r35;
	mov.u32 	%r36, _ZZ13MatrixMulCUDAILi32EEv6MatrixS0_S0_E4BsT1;
	add.s32 	%r14, %r36, %r35;
	add.s32 	%r12, %r14, %r33;
	mov.u32 	%r37, _ZZ13MatrixMulCUDAILi32EEv6MatrixS0_S0_E4BsT2;
	add.s32 	%r15, %r37, %r35;
	add.s32 	%r13, %r15, %r33;
	shl.b32 	%r38, %r3, 5;
	add.s32 	%r39, %r5, %r38;
	mad.lo.s32 	%r40, %r1, %r39, %r4;
	add.s32 	%r45, %r40, 32;
	add.s64 	%rd3, %rd2, 128;
	add.s32 	%r41, %r5, 32;
	mad.lo.s32 	%r42, %r2, %r41, %r4;
	add.s32 	%r44, %r42, %r7;
	add.s32 	%r18, %r46, %r1;
	mov.f64 	%fd167, 0d0000000000000000;
	mov.f64 	%fd168, %fd167;
$L__BB0_2:
	mul.wide.s32 	%rd11, %r45, 4;
	add.s64 	%rd12, %rd1, %rd11;
	mul.wide.s32 	%rd13, %r44, 4;
	add.s64 	%rd14, %rd3, %rd13;
	add.s32 	%r46, %r46, 32;
	cvt.f64.f32 	%fd6, %f15;
	cvt.f64.f32 	%fd7, %f16;
	cvt.f64.f32 	%fd8, %f17;
	st.shared.f64 	[%r11], %fd8;
	st.shared.f64 	[%r12], %fd7;
	st.shared.f64 	[%r13], %fd6;
	bar.sync 	0;
	ld.global.f32 	%f15, [%rd14];
	ld.global.f32 	%f16, [%rd14+-128];
	ld.global.f32 	%f17, [%rd12];
	ld.shared.f64 	%fd9, [%r10];
	ld.shared.f64 	%fd10, [%r14];
	fma.rn.f64 	%fd11, %fd9, %fd10, %fd168;
	ld.shared.f64 	%fd12, [%r15];
	fma.rn.f64 	%fd13, %fd9, %fd12, %fd167;
	ld.shared.f64 	%fd14, [%r10+8];
	ld.shared.f64 	%fd15, [%r14+256];
	fma.rn.f64 	%fd16, %fd14, %fd15, %fd11;
	ld.shared.f64 	%fd17, [%r15+256];
	fma.rn.f64 	%fd18, %fd14, %fd17, %fd13;
	ld.shared.f64 	%fd19, [%r10+16];
	ld.shared.f64 	%fd20, [%r14+512];
	fma.rn.f64 	%fd21, %fd19, %fd20, %fd16;
	ld.shared.f64 	%fd22, [%r15+512];
	fma.rn.f64 	%fd23, %fd19, %fd22, %fd18;
	ld.shared.f64 	%fd24, [%r10+24];
	ld.shared.f64 	%fd25, [%r14+768];
	fma.rn.f64 	%fd26, %fd24, %fd25, %fd21;
	ld.shared.f64 	%fd27, [%r15+768];
	fma.rn.f64 	%fd28, %fd24, %fd27, %fd23;
	ld.shared.f64 	%fd29, [%r10+32];
	ld.shared.f64 	%fd30, [%r14+1024];
	fma.rn.f64 	%fd31, %fd29, %fd30, %fd26;
	ld.shared.f64 	%fd32, [%r15+1024];
	fma.rn.f64 	%fd33, %fd29, %fd32, %fd28;
	ld.shared.f64 	%fd34, [%r10+40];
	ld.shared.f64 	%fd35, [%r14+1280];
	fma.rn.f64 	%fd36, %fd34, %fd35, %fd31;
	ld.shared.f64 	%fd37, [%r15+1280];
	fma.rn.f64 	%fd38, %fd34, %fd37, %fd33;
	ld.shared.f64 	%fd39, [%r10+48];
	ld.shared.f64 	%fd40, [%r14+1536];
	fma.rn.f64 	%fd41, %fd39, %fd40, %fd36;
	ld.shared.f64 	%fd42, [%r15+1536];
	fma.rn.f64 	%fd43, %fd39, %fd42, %fd38;
	ld.shared.f64 	%fd44, [%r10+56];
	ld.shared.f64 	%fd45, [%r14+1792];
	fma.rn.f64 	%fd46, %fd44, %fd45, %fd41;
	ld.shared.f64 	%fd47, [%r15+1792];
	fma.rn.f64 	%fd48, %fd44, %fd47, %fd43;
	ld.shared.f64 	%fd49, [%r10+64];
	ld.shared.f64 	%fd50, [%r14+2048];
	fma.rn.f64 	%fd51, %fd49, %fd50, %fd46;
	ld.shared.f64 	%fd52, [%r15+2048];
	fma.rn.f64 	%fd53, %fd49, %fd52, %fd48;
	ld.shared.f64 	%fd54, [%r10+72];
	ld.shared.f64 	%fd55, [%r14+2304];
	fma.rn.f64 	%fd56, %fd54, %fd55, %fd51;
	ld.shared.f64 	%fd57, [%r15+2304];
	fma.rn.f64 	%fd58, %fd54, %fd57, %fd53;
	ld.shared.f64 	%fd59, [%r10+80];
	ld.shared.f64 	%fd60, [%r14+2560];
	fma.rn.f64 	%fd61, %fd59, %fd60, %fd56;
	ld.shared.f64 	%fd62, [%r15+2560];
	fma.rn.f64 	%fd63, %fd59, %fd62, %fd58;
	ld.shared.f64 	%fd64, [%r10+88];
	ld.shared.f64 	%fd65, [%r14+2816];
	fma.rn.f64 	%fd66, %fd64, %fd65, %fd61;
	ld.shared.f64 	%fd67, [%r15+2816];
	fma.rn.f64 	%fd68, %fd64, %fd67, %fd63;
	ld.shared.f64 	%fd69, [%r10+96];
	ld.shared.f64 	%fd70, [%r14+3072];
	fma.rn.f64 	%fd71, %fd69, %fd70, %fd66;
	ld.shared.f64 	%fd72, [%r15+3072];
	fma.rn.f64 	%fd73, %fd69, %fd72, %fd68;
	ld.shared.f64 	%fd74, [%r10+104];
	ld.shared.f64 	%fd75, [%r14+3328];
	fma.rn.f64 	%fd76, %fd74, %fd75, %fd71;
	ld.shared.f64 	%fd77, [%r15+3328];
	fma.rn.f64 	%fd78, %fd74, %fd77, %fd73;
	ld.shared.f64 	%fd79, [%r10+112];
	ld.shared.f64 	%fd80, [%r14+3584];
	fma.rn.f64 	%fd81, %fd79, %fd80, %fd76;
	ld.shared.f64 	%fd82, [%r15+3584];
	fma.rn.f64 	%fd83, %fd79, %fd82, %fd78;
	ld.shared.f64 	%fd84, [%r10+120];
	ld.shared.f64 	%fd85, [%r14+3840];
	fma.rn.f64 	%fd86, %fd84, %fd85, %fd81;
	ld.shared.f64 	%fd87, [%r15+3840];
	fma.rn.f64 	%fd88, %fd84, %fd87, %fd83;
	ld.shared.f64 	%fd89, [%r10+128];
	ld.shared.f64 	%fd90, [%r14+4096];
	fma.rn.f64 	%fd91, %fd89, %fd90, %fd86;
	ld.shared.f64 	%fd92, [%r15+4096];
	fma.rn.f64 	%fd93, %fd89, %fd92, %fd88;
	ld.shared.f64 	%fd94, [%r10+136];
	ld.shared.f64 	%fd95, [%r14+4352];
	fma.rn.f64 	%fd96, %fd94, %fd95, %fd91;
	ld.shared.f64 	%fd97, [%r15+4352];
	fma.rn.f64 	%fd98, %fd94, %fd97, %fd93;
	ld.shared.f64 	%fd99, [%r10+144];
	ld.shared.f64 	%fd100, [%r14+4608];
	fma.rn.f64 	%fd101, %fd99, %fd100, %fd96;
	ld.shared.f64 	%fd102, [%r15+4608];
	fma.rn.f64 	%fd103, %fd99, %fd102, %fd98;
	ld.shared.f64 	%fd104, [%r10+152];
	ld.shared.f64 	%fd105, [%r14+4864];
	fma.rn.f64 	%fd106, %fd104, %fd105, %fd101;
	ld.shared.f64 	%fd107, [%r15+4864];
	fma.rn.f64 	%fd108, %fd104, %fd107, %fd103;
	ld.shared.f64 	%fd109, [%r10+160];
	ld.shared.f64 	%fd110, [%r14+5120];
	fma.rn.f64 	%fd111, %fd109, %fd110, %fd106;
	ld.shared.f64 	%fd112, [%r15+5120];
	fma.rn.f64 	%fd113, %fd109, %fd112, %fd108;
	ld.shared.f64 	%fd114, [%r10+168];
	ld.shared.f64 	%fd115, [%r14+5376];
	fma.rn.f64 	%fd116, %fd114, %fd115, %fd111;
	ld.shared.f64 	%fd117, [%r15+5376];
	fma.rn.f64 	%fd118, %fd114, %fd117, %fd113;
	ld.shared.f64 	%fd119, [%r10+176];
	ld.shared.f64 	%fd120, [%r14+5632];
	fma.rn.f64 	%fd121, %fd119, %fd120, %fd116;
	ld.shared.f64 	%fd122, [%r15+5632];
	fma.rn.f64 	%fd123, %fd119, %fd122, %fd118;
	ld.shared.f64 	%fd124, [%r10+184];
	ld.shared.f64 	%fd125, [%r14+5888];
	fma.rn.f64 	%fd126, %fd124, %fd125, %fd121;
	ld.shared.f64 	%fd127, [%r15+5888];
	fma.rn.f64 	%fd128, %fd124, %fd127, %fd123;
	ld.shared.f64 	%fd129, [%r10+192];
	ld.shared.f64 	%fd130, [%r14+6144];
	fma.rn.f64 	%fd131, %fd129, %fd130, %fd126;
	ld.shared.f64 	%fd132, [%r15+6144];
	fma.rn.f64 	%fd133, %fd129, %fd132, %fd128;
	ld.shared.f64 	%fd134, [%r10+200];
	ld.shared.f64 	%fd135, [%r14+6400];
	fma.rn.f64 	%fd136, %fd134, %fd135, %fd131;
	ld.shared.f64 	%fd137, [%r15+6400];
	fma.rn.f64 	%fd138, %fd134, %fd137, %fd133;
	ld.shared.f64 	%fd139, [%r10+208];
	ld.shared.f64 	%fd140, [%r14+6656];
	fma.rn.f64 	%fd141, %fd139, %fd140, %fd136;
	ld.shared.f64 	%fd142, [%r15+6656];
	fma.rn.f64 	%fd143, %fd139, %fd142, %fd138;
	ld.shared.f64 	%fd144, [%r10+216];
	ld.shared.f64 	%fd145, [%r14+6912];
	fma.rn.f64 	%fd146, %fd144, %fd145, %fd141;
	ld.shared.f64 	%fd147, [%r15+6912];
	fma.rn.f64 	%fd148, %fd144, %fd147, %fd143;
	ld.shared.f64 	%fd149, [%r10+224];
	ld.shared.f64 	%fd150, [%r14+7168];
	fma.rn.f64 	%fd151, %fd149, %fd150, %fd146;
	ld.shared.f64 	%fd152, [%r15+7168];
	fma.rn.f64 	%fd153, %fd149, %fd152, %fd148;
	ld.shared.f64 	%fd154, [%r10+232];
	ld.shared.f64 	%fd155, [%r14+7424];
	fma.rn.f64 	%fd156, %fd154, %fd155, %fd151;
	ld.shared.f64 	%fd157, [%r15+7424];
	fma.rn.f64 	%fd158, %fd154, %fd157, %fd153;
	ld.shared.f64 	%fd159, [%r10+240];
	ld.shared.f64 	%fd160, [%r14+7680];
	fma.rn.f64 	%fd161, %fd159, %fd160, %fd156;
	ld.shared.f64 	%fd162, [%r15+7680];
	fma.rn.f64 	%fd163, %fd159, %fd162, %fd158;
	ld.shared.f64 	%fd164, [%r10+248];
	ld.shared.f64 	%fd165, [%r14+7936];
	fma.rn.f64 	%fd168, %fd164, %fd165, %fd161;
	ld.shared.f64 	%fd166, [%r15+7936];
	fma.rn.f64 	%fd167, %fd164, %fd166, %fd163;
	bar.sync 	0;
	add.s32 	%r45, %r45, 32;
	add.s32 	%r44, %r44, %r8;
	setp.lt.s32 	%p2, %r46, %r18;
	@%p2 bra 	$L__BB0_2;
	cvt.rn.f32.f64 	%f18, %fd168;
	cvt.rn.f32.f64 	%f19, %fd167;
$L__BB0_4:
	cvta.to.global.u64 	%rd15, %rd4;
	mad.lo.s32 	%r43, %r8, %r3, %r9;
	mul.wide.s32 	%rd16, %r43, 4;
	add.s64 	%rd17, %rd15, %rd16;
	st.global.f32 	[%rd17], %f18;
	st.global.f32 	[%rd17+128], %f19;
	ret;

}


// ===== COMPILED SASS (sm_100) =====

	.target	sm_100

	.elftype	@"ET_EXEC"


//--------------------- .note.nv.tkinfo           --------------------------
	.section	.note.nv.tkinfo,"",@"SHT_NOTE"
	.sectionflags	@"SHF_NOTE_NV_TKINFO"
	.tkinfo
        /*0018*/ 	.word	0x00000002
        /*0030*/ 	.string	""
        /*0030*/ 	.string	"ptxas"
        /*0030*/ 	.string	"Cuda compilation tools, release 13.0, V13.0.88"
        /*0030*/ 	.string	"Build cuda_13.0.r13.0/compiler.36424714_0"
        /*0030*/ 	.string	"-arch sm_100 -m 64 "



//--------------------- .note.nv.cuinfo           --------------------------
	.section	.note.nv.cuinfo,"",@"SHT_NOTE"
	.sectionflags	@"SHF_NOTE_NV_CUINFO"
        /*0018*/ 	.short	0x0002
        /*001a*/ 	.short	0x0064
        /*001c*/ 	.short	0x0082
	.zero		2


//--------------------- .nv.info                  --------------------------
	.section	.nv.info,"",@"SHT_CUDA_INFO"
	.align	4


	//----- nvinfo : EIATTR_REGCOUNT
	.align		4
        /*0000*/ 	.byte	0x04, 0x2f
        /*0002*/ 	.short	(.L_1 - .L_0)
	.align		4
.L_0:
        /*0004*/ 	.word	index@(_Z13MatrixMulCUDAILi32EEv6MatrixS0_S0_)
        /*0008*/ 	.word	0x00000020


	//----- nvinfo : EIATTR_FRAME_SIZE
	.align		4
.L_1:
        /*000c*/ 	.byte	0x04, 0x11
        /*000e*/ 	.short	(.L_3 - .L_2)
	.align		4
.L_2:
        /*0010*/ 	.word	index@(_Z13MatrixMulCUDAILi32EEv6MatrixS0_S0_)
        /*0014*/ 	.word	0x00000000


	//----- nvinfo : EIATTR_MIN_STACK_SIZE
	.align		4
.L_3:
        /*0018*/ 	.byte	0x04, 0x12
        /*001a*/ 	.short	(.L_5 - .L_4)
	.align		4
.L_4:
        /*001c*/ 	.word	index@(_Z13MatrixMulCUDAILi32EEv6MatrixS0_S0_)
        /*0020*/ 	.word	0x00000000
.L_5:


//--------------------- .nv.compat                --------------------------
	.section	.nv.compat,"",@"SHT_CUDA_COMPAT_INFO"
	.align	4
        /*0000*/ 	.byte	0x02, 0x09, 0x00, 0x00, 0x02, 0x02, 0x01, 0x00, 0x02, 0x05, 0x05, 0x00, 0x03, 0x07, 0x01, 0x01
        /*0010*/ 	.byte	0x02, 0x03, 0x00, 0x00, 0x02, 0x06, 0x01, 0x00, 0x04, 0x0b, 0x08, 0x00, 0x01, 0x00, 0x00, 0x00
        /*0020*/ 	.byte	0x00, 0x00, 0x00, 0x00


//--------------------- .nv.info._Z13MatrixMulCUDAILi32EEv6MatrixS0_S0_ --------------------------
	.section	.nv.info._Z13MatrixMulCUDAILi32EEv6MatrixS0_S0_,"",@"SHT_CUDA_INFO"
	.sectionflags	@""
	.align	4


	//----- nvinfo : EIATTR_CUDA_API_VERSION
	.align		4
        /*0000*/ 	.byte	0x04, 0x37
        /*0002*/ 	.short	(.L_7 - .L_6)
.L_6:
        /*0004*/ 	.word	0x00000082


	//----- nvinfo : EIATTR_KPARAM_INFO
	.align		4
.L_7:
        /*0008*/ 	.byte	0x04, 0x17
        /*000a*/ 	.short	(.L_9 - .L_8)
.L_8:
        /*000c*/ 	.word	0x00000000
        /*0010*/ 	.short	0x0002
        /*0012*/ 	.short	0x0030
        /*0014*/ 	.byte	0x00, 0xf0, 0x61, 0x00


	//----- nvinfo : EIATTR_KPARAM_INFO
	.align		4
.L_9:
        /*0018*/ 	.byte	0x04, 0x17
        /*001a*/ 	.short	(.L_11 - .L_10)
.L_10:
        /*001c*/ 	.word	0x00000000
        /*0020*/ 	.short	0x0001
        /*0022*/ 	.short	0x0018
        /*0024*/ 	.byte	0x00, 0xf0, 0x61, 0x00


	//----- nvinfo : EIATTR_KPARAM_INFO
	.align		4
.L_11:
        /*0028*/ 	.byte	0x04, 0x17
        /*002a*/ 	.short	(.L_13 - .L_12)
.L_12:
        /*002c*/ 	.word	0x00000000
        /*0030*/ 	.short	0x0000
        /*0032*/ 	.short	0x0000
        /*0034*/ 	.byte	0x00, 0xf0, 0x61, 0x00


	//----- nvinfo : EIATTR_SPARSE_MMA_MASK
	.align		4
.L_13:
        /*0038*/ 	.byte	0x03, 0x50
        /*003a*/ 	.short	0x0000


	//----- nvinfo : EIATTR_MAXREG_COUNT
	.align		4
        /*003c*/ 	.byte	0x03, 0x1b
        /*003e*/ 	.short	0x00ff


	//----- nvinfo : EIATTR_NUM_BARRIERS
	.align		4
        /*0040*/ 	.byte	0x02, 0x4c
        /*0042*/ 	.byte	0x01
	.zero		1


	//----- nvinfo : EIATTR_MERCURY_ISA_VERSION
	.align		4
        /*0044*/ 	.byte	0x03, 0x5f
        /*0046*/ 	.short	0x0101


	//----- nvinfo : EIATTR_VRC_CTA_INIT_COUNT
	.align		4
        /*0048*/ 	.byte	0x02, 0x4a
	.zero		1
	.zero		1


	//----- nvinfo : EIATTR_EXIT_INSTR_OFFSETS
	.align		4
        /*004c*/ 	.byte	0x04, 0x1c
        /*004e*/ 	.short	(.L_15 - .L_14)


	//   ....[0]....
.L_14:
        /*0050*/ 	.word	0x00000df0


	//----- nvinfo : EIATTR_CBANK_PARAM_SIZE
	.align		4
.L_15:
        /*0054*/ 	.byte	0x03, 0x19
        /*0056*/ 	.short	0x0048


	//----- nvinfo : EIATTR_PARAM_CBANK
	.align		4
        /*0058*/ 	.byte	0x04, 0x0a
        /*005a*/ 	.short	(.L_17 - .L_16)
	.align		4
.L_16:
        /*005c*/ 	.word	index@(.nv.constant0._Z13MatrixMulCUDAILi32EEv6MatrixS0_S0_)
        /*0060*/ 	.short	0x0380
        /*0062*/ 	.short	0x0048


	//----- nvinfo : EIATTR_SW_WAR
	.align		4
.L_17:
        /*0064*/ 	.byte	0x04, 0x36
        /*0066*/ 	.short	(.L_19 - .L_18)
.L_18:
        /*0068*/ 	.word	0x00000008
.L_19:


//--------------------- .nv.callgraph             --------------------------
	.section	.nv.callgraph,"",@"SHT_CUDA_CALLGRAPH"
	.align	4
	.sectionentsize	8
	.align		4
        /*0000*/ 	.word	0x00000000
	.align		4
        /*0004*/ 	.word	0xffffffff
	.align		4
        /*0008*/ 	.word	0x00000000
	.align		4
        /*000c*/ 	.word	0xfffffffe
	.align		4
        /*0010*/ 	.word	0x00000000
	.align		4
        /*0014*/ 	.word	0xfffffffd
	.align		4
        /*0018*/ 	.word	0x00000000
	.align		4
        /*001c*/ 	.word	0xfffffffc


//--------------------- .text._Z13MatrixMulCUDAILi32EEv6MatrixS0_S0_ --------------------------
	.section	.text._Z13MatrixMulCUDAILi32EEv6MatrixS0_S0_,"ax",@progbits
	.align	128
        .global         _Z13MatrixMulCUDAILi32EEv6MatrixS0_S0_
        .type           _Z13MatrixMulCUDAILi32EEv6MatrixS0_S0_,@function
        .size           _Z13MatrixMulCUDAILi32EEv6MatrixS0_S0_,(.L_x_3 - _Z13MatrixMulCUDAILi32EEv6MatrixS0_S0_)
        .other          _Z13MatrixMulCUDAILi32EEv6MatrixS0_S0_,@"STO_CUDA_ENTRY STV_DEFAULT"
_Z13MatrixMulCUDAILi32EEv6MatrixS0_S0_:
.text._Z13MatrixMulCUDAILi32EEv6MatrixS0_S0_:
[----:B------:R-:W-:Y:S01]  /*0000*/  LDC R1, c[0x0][0x37c] ;  /* 0x0000df00ff017b82 */ /* 0x000fe20000000800 */
[----:B------:R-:W0:Y:S01]  /*0010*/  S2R R0, SR_CTAID.Y ;  /* 0x0000000000007919 */ /* 0x000e220000002600 */
[----:B------:R-:W0:Y:S06]  /*0020*/  LDCU UR11, c[0x0][0x380] ;  /* 0x00007000ff0b77ac */ /* 0x000e2c0008000800 */
[----:B------:R-:W1:Y:S01]  /*0030*/  LDC.64 R4, c[0x0][0x3a8] ;  /* 0x0000ea00ff047b82 */ /* 0x000e620000000a00 */
[----:B------:R-:W2:Y:S01]  /*0040*/  S2R R13, SR_TID.X ;  /* 0x00000000000d7919 */ /* 0x000ea20000002100 */
[----:B------:R-:W3:Y:S01]  /*0050*/  LDCU UR7, c[0x0][0x398] ;  /* 0x00007300ff0777ac */ /* 0x000ee20008000800 */
[----:B------:R-:W2:Y:S01]  /*0060*/  S2R R7, SR_CTAID.X ;  /* 0x0000000000077919 */ /* 0x000ea20000002500 */
[----:B------:R-:W4:Y:S04]  /*0070*/  LDCU.64 UR12, c[0x0][0x358] ;  /* 0x00006b00ff0c77ac */ /* 0x000f280008000a00 */
[----:B------:R-:W4:Y:S01]  /*0080*/  LDC.64 R18, c[0x0][0x390] ;  /* 0x0000e400ff127b82 */ /* 0x000f220000000a00 */
[----:B------:R-:W3:Y:S01]  /*0090*/  S2R R9, SR_TID.Y ;  /* 0x0000000000097919 */ /* 0x000ee20000002200 */
[----:B0-----:R-:W-:-:S05]  /*00a0*/  IMAD R2, R0, UR11, RZ ;  /* 0x0000000b00027c24 */ /* 0x001fca000f8e02ff */
[----:B------:R-:W-:Y:S02]  /*00b0*/  SHF.L.U32 R15, R2, 0x5, RZ ;  /* 0x00000005020f7819 */ /* 0x000fe400000006ff */
[----:B--2---:R-:W-:Y:S01]  /*00c0*/  LEA R8, R7, R13, 0x6 ;  /* 0x0000000d07087211 */ /* 0x004fe200078e30ff */
[----:B---3--:R-:W-:-:S04]  /*00d0*/  IMAD R6, R9, UR11, R13 ;  /* 0x0000000b09067c24 */ /* 0x008fc8000f8e020d */
[----:B------:R-:W-:Y:S02]  /*00e0*/  IMAD R17, R9, UR7, R8 ;  /* 0x0000000709117c24 */ /* 0x000fe4000f8e0208 */
[----:B------:R-:W-:Y:S02]  /*00f0*/  IMAD.IADD R3, R15, 0x1, R6 ;  /* 0x000000010f037824 */ /* 0x000fe400078e0206 */
[----:B-1----:R-:W-:-:S04]  /*0100*/  IMAD.WIDE R4, R17, 0x4, R4 ;  /* 0x0000000411047825 */ /* 0x002fc800078e0204 */
[----:B----4-:R-:W-:Y:S01]  /*0110*/  IMAD.WIDE R2, R3, 0x4, R18 ;  /* 0x0000000403027825 */ /* 0x010fe200078e0212 */
[----:B------:R0:W5:Y:S04]  /*0120*/  LDG.E R22, desc[UR12][R4.64] ;  /* 0x0000000c04167981 */ /* 0x000168000c1e1900 */
[----:B------:R0:W5:Y:S04]  /*0130*/  LDG.E R16, desc[UR12][R4.64+0x80] ;  /* 0x0000800c04107981 */ /* 0x000168000c1e1900 */
[----:B------:R0:W5:Y:S01]  /*0140*/  LDG.E R23, desc[UR12][R2.64] ;  /* 0x0000000c02177981 */ /* 0x000162000c1e1900 */
[----:B------:R-:W-:Y:S01]  /*0150*/  UISETP.GE.AND UP0, UPT, UR11, 0x1, UPT ;  /* 0x000000010b00788c */ /* 0x000fe2000bf06270 */
[----:B------:R-:W-:-:S02]  /*0160*/  HFMA2 R21, -RZ, RZ, 0, 0 ;  /* 0x00000000ff157431 */ /* 0x000fc400000001ff */
[----:B------:R-:W-:Y:S01]  /*0170*/  IMAD.MOV.U32 R25, RZ, RZ, RZ ;  /* 0x000000ffff197224 */ /* 0x000fe200078e00ff */
[----:B------:R-:W-:Y:S01]  /*0180*/  USHF.L.U32 UR9, UR7, 0x5, URZ ;  /* 0x0000000507097899 */ /* 0x000fe200080006ff */
[----:B------:R-:W-:Y:S06]  /*0190*/  BAR.SYNC.DEFER_BLOCKING 0x0 ;  /* 0x0000000000007b1d */ /* 0x000fec0000010000 */
[----:B0-----:R-:W-:Y:S05]  /*01a0*/  BRA.U !UP0, `(.L_x_0) ;  /* 0x0000000908fc7547 */ /* 0x001fea000b800000 */
[----:B------:R-:W0:Y:S01]  /*01b0*/  S2UR UR6, SR_CgaCtaId ;  /* 0x00000000000679c3 */ /* 0x000e220000008800 */
[----:B------:R-:W1:Y:S01]  /*01c0*/  LDCU.64 UR4, c[0x0][0x3a8] ;  /* 0x00007500ff0477ac */ /* 0x000e620008000a00 */
[----:B------:R-:W-:Y:S02]  /*01d0*/  IADD3 R2, PT, PT, R9, 0x20, RZ ;  /* 0x0000002009027810 */ /* 0x000fe40007ffe0ff */
[----:B------:R-:W-:Y:S02]  /*01e0*/  CS2R R24, SRZ ;  /* 0x0000000000187805 */ /* 0x000fe4000001ff00 */
[----:B------:R-:W-:Y:S02]  /*01f0*/  CS2R R20, SRZ ;  /* 0x0000000000147805 */ /* 0x000fe4000001ff00 */
[----:B------:R-:W-:Y:S01]  /*0200*/  IADD3 R4, PT, PT, R15, UR11, RZ ;  /* 0x0000000b0f047c10 */ /* 0x000fe2000fffe0ff */
[----:B------:R-:W-:-:S04]  /*0210*/  IMAD R2, R2, UR7, R13 ;  /* 0x0000000702027c24 */ /* 0x000fc8000f8e020d */
[----:B------:R-:W-:Y:S01]  /*0220*/  IMAD R5, R7, 0x40, R2 ;  /* 0x0000004007057824 */ /* 0x000fe200078e0202 */
[----:B------:R-:W-:-:S05]  /*0230*/  LEA R2, R0, R9, 0x5 ;  /* 0x0000000900027211 */ /* 0x000fca00078e28ff */
[----:B------:R-:W-:Y:S01]  /*0240*/  IMAD R2, R2, UR11, R13 ;  /* 0x0000000b02027c24 */ /* 0x000fe2000f8e020d */
[----:B-1----:R-:W-:-:S03]  /*0250*/  UIADD3 UR7, UP0, UPT, UR4, 0x80, URZ ;  /* 0x0000008004077890 */ /* 0x002fc6000ff1e0ff */
[----:B------:R-:W-:Y:S01]  /*0260*/  VIADD R3, R2, 0x20 ;  /* 0x0000002002037836 */ /* 0x000fe20000000000 */
[----:B------:R-:W-:Y:S01]  /*0270*/  UMOV UR4, 0x400 ;  /* 0x0000040000047882 */ /* 0x000fe20000000000 */
[----:B------:R-:W-:Y:S02]  /*0280*/  UIADD3.X UR8, UPT, UPT, URZ, UR5, URZ, UP0, !UPT ;  /* 0x00000005ff087290 */ /* 0x000fe400087fe4ff */
[----:B0-----:R-:W-:Y:S02]  /*0290*/  ULEA UR10, UR6, UR4, 0x18 ;  /* 0x00000004060a7291 */ /* 0x001fe4000f8ec0ff */
[----:B------:R-:W-:Y:S02]  /*02a0*/  UIADD3 UR5, UPT, UPT, UR4, 0x2000, URZ ;  /* 0x0000200004057890 */ /* 0x000fe4000fffe0ff */
[----:B------:R-:W-:Y:S02]  /*02b0*/  UIADD3 UR4, UPT, UPT, UR4, 0x4000, URZ ;  /* 0x0000400004047890 */ /* 0x000fe4000fffe0ff */
[----:B------:R-:W-:Y:S01]  /*02c0*/  ULEA UR5, UR6, UR5, 0x18 ;  /* 0x0000000506057291 */ /* 0x000fe2000f8ec0ff */
[----:B------:R-:W-:Y:S01]  /*02d0*/  LEA R14, R9, UR10, 0x8 ;  /* 0x0000000a090e7c11 */ /* 0x000fe2000f8e40ff */
[----:B------:R-:W-:-:S04]  /*02e0*/  ULEA UR4, UR6, UR4, 0x18 ;  /* 0x0000000406047291 */ /* 0x000fc8000f8ec0ff */
[C---:B------:R-:W-:Y:S02]  /*02f0*/  LEA R12, R13.reuse, UR5, 0x3 ;  /* 0x000000050d0c7c11 */ /* 0x040fe4000f8e18ff */
[C---:B------:R-:W-:Y:S02]  /*0300*/  LEA R6, R13.reuse, UR4, 0x3 ;  /* 0x000000040d067c11 */ /* 0x040fe4000f8e18ff */
[----:B------:R-:W-:Y:S02]  /*0310*/  LEA R13, R13, R14, 0x3 ;  /* 0x0000000e0d0d7211 */ /* 0x000fe400078e18ff */
[C---:B------:R-:W-:Y:S01]  /*0320*/  LEA R7, R9.reuse, R12, 0x8 ;  /* 0x0000000c09077211 */ /* 0x040fe200078e40ff */
[----:B------:R-:W-:-:S07]  /*0330*/  IMAD R2, R9, 0x100, R6 ;  /* 0x0000010009027824 */ /* 0x000fce00078e0206 */
.L_x_1:
[----:B-----5:R-:W0:Y:S08]  /*0340*/  F2F.F64.F32 R10, R23 ;  /* 0x00000017000a7310 */ /* 0x020e300000201800 */
[----:B------:R-:W1:Y:S01]  /*0350*/  F2F.F64.F32 R28, R22 ;  /* 0x00000016001c7310 */ /* 0x000e620000201800 */
[----:B0-----:R-:W-:Y:S07]  /*0360*/  STS.64 [R13], R10 ;  /* 0x0000000a0d007388 */ /* 0x001fee0000000a00 */
[----:B------:R-:W0:Y:S01]  /*0370*/  F2F.F64.F32 R8, R16 ;  /* 0x0000001000087310 */ /* 0x000e220000201800 */
[----:B-1----:R-:W-:Y:S04]  /*0380*/  STS.64 [R7], R28 ;  /* 0x0000001c07007388 */ /* 0x002fe80000000a00 */
[----:B0-----:R-:W-:Y:S01]  /*0390*/  STS.64 [R2], R8 ;  /* 0x0000000802007388 */ /* 0x001fe20000000a00 */
[----:B------:R-:W-:Y:S06]  /*03a0*/  BAR.SYNC.DEFER_BLOCKING 0x0 ;  /* 0x0000000000007b1d */ /* 0x000fec0000010000 */
[----:B------:R-:W-:Y:S04]  /*03b0*/  LDS.64 R28, [R12] ;  /* 0x000000000c1c7984 */ /* 0x000fe80000000a00 */
[----:B------:R-:W0:Y:S04]  /*03c0*/  LDS.128 R8, [R14] ;  /* 0x000000000e087984 */ /* 0x000e280000000c00 */
[----:B------:R-:W1:Y:S04]  /*03d0*/  LDS.64 R26, [R6] ;  /* 0x00000000061a7984 */ /* 0x000e680000000a00 */
[----:B------:R-:W2:Y:S01]  /*03e0*/  LDS.64 R22, [R12+0x100] ;  /* 0x000100000c167984 */ /* 0x000ea20000000a00 */
[----:B0-----:R-:W-:Y:S01]  /*03f0*/  DFMA R20, R8, R28, R20 ;  /* 0x0000001c0814722b */ /* 0x001fe20000000014 */
[----:B------:R-:W-:-:S02]  /*0400*/  VIADD R15, R15, 0x20 ;  /* 0x000000200f0f7836 */ /* 0x000fc40000000000 */
[----:B------:R-:W-:Y:S01]  /*0410*/  IMAD.WIDE R28, R3, 0x4, R18 ;  /* 0x00000004031c7825 */ /* 0x000fe200078e0212 */
[----:B-1----:R-:W-:Y:S01]  /*0420*/  DFMA R8, R8, R26, R24 ;  /* 0x0000001a0808722b */ /* 0x002fe20000000018 */
[----:B------:R-:W0:Y:S03]  /*0430*/  LDS.64 R26, [R6+0x100] ;  /* 0x00010000061a7984 */ /* 0x000e260000000a00 */
[-C--:B--2---:R-:W-:Y:S02]  /*0440*/  DFMA R22, R22, R10.reuse, R20 ;  /* 0x0000000a1616722b */ /* 0x084fe40000000014 */
[----:B------:R-:W-:Y:S04]  /*0450*/  LDS.64 R20, [R12+0x200] ;  /* 0x000200000c147984 */ /* 0x000fe80000000a00 */
[----:B------:R-:W-:Y:S01]  /*0460*/  LDS.64 R24, [R6+0x200] ;  /* 0x0002000006187984 */ /* 0x000fe20000000a00 */
[----:B0-----:R-:W-:-:S03]  /*0470*/  DFMA R26, R26, R10, R8 ;  /* 0x0000000a1a1a722b */ /* 0x001fc60000000008 */
[----:B------:R-:W0:Y:S02]  /*0480*/  LDS.128 R8, [R14+0x10] ;  /* 0x000010000e087984 */ /* 0x000e240000000c00 */
[----:B0-----:R-:W-:-:S03]  /*0490*/  DFMA R22, R8, R20, R22 ;  /* 0x000000140816722b */ /* 0x001fc60000000016 */
[----:B------:R-:W-:Y:S01]  /*04a0*/  DFMA R24, R8, R24, R26 ;  /* 0x000000180818722b */ /* 0x000fe2000000001a */
[----:B------:R-:W-:Y:S04]  /*04b0*/  LDS.64 R20, [R12+0x400] ;  /* 0x000400000c147984 */ /* 0x000fe80000000a00 */
[----:B------:R-:W0:Y:S04]  /*04c0*/  LDS.64 R8, [R12+0x300] ;  /* 0x000300000c087984 */ /* 0x000e280000000a00 */
[----:B------:R-:W1:Y:S01]  /*04d0*/  LDS.64 R26, [R6+0x300] ;  /* 0x00030000061a7984 */ /* 0x000e620000000a00 */
[----:B0-----:R-:W-:-:S02]  /*04e0*/  DFMA R22, R8, R10, R22 ;  /* 0x0000000a0816722b */ /* 0x001fc40000000016 */
[----:B-1----:R-:W-:Y:S01]  /*04f0*/  DFMA R26, R26, R10, R24 ;  /* 0x0000000a1a1a722b */ /* 0x002fe20000000018 */
[----:B------:R-:W0:Y:S04]  /*0500*/  LDS.128 R8, [R14+0x20] ;  /* 0x000020000e087984 */ /* 0x000e280000000c00 */
[----:B------:R-:W1:Y:S01]  /*0510*/  LDS.64 R24, [R6+0x400] ;  /* 0x0004000006187984 */ /* 0x000e620000000a00 */
[----:B0-----:R-:W-:-:S03]  /*0520*/  DFMA R22, R8, R20, R22 ;  /* 0x000000140816722b */ /* 0x001fc60000000016 */
[----:B------:R-:W-:Y:S01]  /*0530*/  LDS.64 R20, [R12+0x600] ;  /* 0x000600000c147984 */ /* 0x000fe20000000a00 */
[----:B-1----:R-:W-:-:S03]  /*0540*/  DFMA R24, R8, R24, R26 ;  /* 0x000000180818722b */ /* 0x002fc6000000001a */
[----:B------:R-:W0:Y:S04]  /*0550*/  LDS.64 R8, [R12+0x500] ;  /* 0x000500000c087984 */ /* 0x000e280000000a00 */
[----:B------:R-:W1:Y:S01]  /*0560*/  LDS.64 R26, [R6+0x500] ;  /* 0x00050000061a7984 */ /* 0x000e620000000a00 */
[-C--:B0-----:R-:W-:Y:S02]  /*0570*/  DFMA R22, R8, R10.reuse, R22 ;  /* 0x0000000a0816722b */ /* 0x081fe40000000016 */
        /* <DEDUP_REMOVED lines=111> */
[----:B0-----:R-:W-:Y:S01]  /*0c70*/  DFMA R20, R8, R20, R22 ;  /* 0x000000140814722b */ /* 0x001fe20000000016 */
[----:B------:R-:W-:-:S02]  /*0c80*/  ISETP.GE.AND P0, PT, R15, R4, PT ;  /* 0x000000040f00720c */ /* 0x000fc40003f06270 */
[----:B------:R0:W5:Y:S01]  /*0c90*/  LDG.E R23, desc[UR12][R28.64] ;  /* 0x0000000c1c177981 */ /* 0x000162000c1e1900 */
[----:B-1----:R-:W-:-:S03]  /*0ca0*/  DFMA R24, R8, R24, R26 ;  /* 0x000000180818722b */ /* 0x002fc6000000001a */
[----:B------:R-:W1:Y:S01]  /*0cb0*/  LDS.64 R8, [R12+0x1f00] ;  /* 0x001f00000c087984 */ /* 0x000e620000000a00 */
[----:B------:R-:W-:Y:S02]  /*0cc0*/  MOV R26, UR7 ;  /* 0x00000007001a7c02 */ /* 0x000fe40008000f00 */
[----:B------:R-:W-:-:S03]  /*0cd0*/  MOV R27, UR8 ;  /* 0x00000008001b7c02 */ /* 0x000fc60008000f00 */
[----:B------:R-:W-:Y:S01]  /*0ce0*/  IMAD.WIDE R26, R5, 0x4, R26 ;  /* 0x00000004051a7825 */ /* 0x000fe200078e021a */
[----:B-1----:R-:W-:-:S04]  /*0cf0*/  DFMA R20, R8, R10, R20 ;  /* 0x0000000a0814722b */ /* 0x002fc80000000014 */
[----:B------:R0:W5:Y:S04]  /*0d00*/  LDG.E R16, desc[UR12][R26.64] ;  /* 0x0000000c1a107981 */ /* 0x000168000c1e1900 */
[----:B------:R-:W1:Y:S01]  /*0d10*/  LDS.64 R8, [R6+0x1f00] ;  /* 0x001f000006087984 */ /* 0x000e620000000a00 */
[----:B------:R-:W-:-:S03]  /*0d20*/  IADD3 R5, PT, PT, R5, UR9, RZ ;  /* 0x0000000905057c10 */ /* 0x000fc6000fffe0ff */
[----:B------:R0:W5:Y:S01]  /*0d30*/  LDG.E R22, desc[UR12][R26.64+-0x80] ;  /* 0xffff800c1a167981 */ /* 0x000162000c1e1900 */
[----:B------:R-:W-:Y:S01]  /*0d40*/  IADD3 R3, PT, PT, R3, 0x20, RZ ;  /* 0x0000002003037810 */ /* 0x000fe20007ffe0ff */
[----:B-1----:R-:W-:Y:S01]  /*0d50*/  DFMA R24, R8, R10, R24 ;  /* 0x0000000a0818722b */ /* 0x002fe20000000018 */
[----:B------:R-:W-:Y:S06]  /*0d60*/  BAR.SYNC.DEFER_BLOCKING 0x0 ;  /* 0x0000000000007b1d */ /* 0x000fec0000010000 */
[----:B0-----:R-:W-:Y:S05]  /*0d70*/  @!P0 BRA `(.L_x_1) ;  /* 0xfffffff400708947 */ /* 0x001fea000383ffff */
[----:B------:R0:W1:Y:S08]  /*0d80*/  F2F.F32.F64 R21, R20 ;  /* 0x0000001400157310 */ /* 0x0000700000301000 */
[----:B------:R0:W2:Y:S02]  /*0d90*/  F2F.F32.F64 R25, R24 ;  /* 0x0000001800197310 */ /* 0x0000a40000301000 */
.L_x_0:
[----:B------:R-:W3:Y:S01]  /*0da0*/  LDC.64 R2, c[0x0][0x3c0] ;  /* 0x0000f000ff027b82 */ /* 0x000ee20000000a00 */
[----:B------:R-:W-:-:S04]  /*0db0*/  IMAD R17, R0, UR9, R17 ;  /* 0x0000000900117c24 */ /* 0x000fc8000f8e0211 */
[----:B---3--:R-:W-:-:S05]  /*0dc0*/  IMAD.WIDE R2, R17, 0x4, R2 ;  /* 0x0000000411027825 */ /* 0x008fca00078e0202 */
[----:B-1----:R-:W-:Y:S04]  /*0dd0*/  STG.E desc[UR12][R2.64], R21 ;  /* 0x0000001502007986 */ /* 0x002fe8000c10190c */
[----:B--2---:R-:W-:Y:S01]  /*0de0*/  STG.E desc[UR12][R2.64+0x80], R25 ;  /* 0x0000801902007986 */ /* 0x004fe2000c10190c */
[----:B------:R-:W-:Y:S05]  /*0df0*/  EXIT ;  /* 0x000000000000794d */ /* 0x000fea0003800000 */
.L_x_2:
[----:B------:R-:W-:-:S00]  /*0e00*/  BRA `(.L_x_2) ;  /* 0xfffffffc00fc7947 */ /* 0x000fc0000383ffff */
[----:B------:R-:W-:-:S00]  /*0e10*/  NOP ;  /* 0x0000000000007918 */ /* 0x000fc00000000000 */
        /* <DEDUP_REMOVED lines=14> */
.L_x_3:


//--------------------- .nv.shared._Z13MatrixMulCUDAILi32EEv6MatrixS0_S0_ --------------------------
	.section	.nv.shared._Z13MatrixMulCUDAILi32EEv6MatrixS0_S0_,"aw",@nobits
	.sectionflags	@""
	.align	8
.nv.shared._Z13MatrixMulCUDAILi32EEv6MatrixS0_S0_:
	.zero		25600


//--------------------- .nv.shared.reserved.0     --------------------------
	.section	.nv.shared.reserved.0,"aw",@nobits
	.weak		__nv_reservedSMEM_offset_0_alias
	.size		__nv_reservedSMEM_offset_0_alias, 0, 64
	.other		__nv_reservedSMEM_offset_0_alias,@"STO_CUDA_RESERVED_SHARED STV_DEFAULT"
__nv_reservedSMEM_offset_0_alias:
	.zero		0
	.zero		64


//--------------------- .nv.constant0._Z13MatrixMulCUDAILi32EEv6MatrixS0_S0_ --------------------------
	.section	.nv.constant0._Z13MatrixMulCUDAILi32EEv6MatrixS0_S0_,"a",@progbits
	.sectionflags	@""
	.align	4
.nv.constant0._Z13MatrixMulCUDAILi32EEv6MatrixS0_S0_:
	.zero		968


//--------------------- SYMBOLS --------------------------

	.type		.nv.reservedSmem.offset0,@object
	.size		.nv.reservedSmem.offset0,0x4
	.type		.nv.reservedSmem.cap,@object
	.size		.nv.reservedSmem.cap,0x4
